//
// Generated by NVIDIA NVVM Compiler
//
// Compiler Build ID: CL-36424714
// Cuda compilation tools, release 13.0, V13.0.88
// Based on NVVM 20.0.0
//

.version 9.0
.target sm_100
.address_size 64

	// .globl	kernel

.visible .entry kernel(
	.param .u64 .ptr .align 1 kernel_param_0,
	.param .f32 kernel_param_1,
	.param .f32 kernel_param_2,
	.param .f32 kernel_param_3,
	.param .f32 kernel_param_4,
	.param .u32 kernel_param_5,
	.param .u32 kernel_param_6
)
{
	.reg .pred 	%p<4>;
	.reg .b32 	%r<12>;
	.reg .b32 	%f<21>;
	.reg .b64 	%rd<5>;

	ld.param.u64 	%rd1, [kernel_param_0];
	ld.param.f32 	%f9, [kernel_param_1];
	ld.param.f32 	%f10, [kernel_param_2];
	ld.param.f32 	%f11, [kernel_param_3];
	ld.param.f32 	%f12, [kernel_param_4];
	ld.param.u32 	%r6, [kernel_param_5];
	ld.param.u32 	%r7, [kernel_param_6];
	mov.u32 	%r1, %ctaid.x;
	cvt.rn.f32.u32 	%f13, %r1;
	fma.rn.f32 	%f1, %f10, %f13, %f9;
	mov.u32 	%r2, %ctaid.y;
	cvt.rn.f32.u32 	%f14, %r2;
	fma.rn.f32 	%f2, %f12, %f14, %f11;
	setp.lt.s32 	%p1, %r7, 1;
	mov.u32 	%r11, %r7;
	@%p1 bra 	$L__BB0_4;
	mov.b32 	%r10, 0;
	mov.f32 	%f19, %f2;
	mov.f32 	%f20, %f1;
$L__BB0_2:
	mul.f32 	%f5, %f20, %f20;
	mul.f32 	%f6, %f19, %f19;
	add.f32 	%f15, %f5, %f6;
	setp.gt.f32 	%p2, %f15, 0f40800000;
	mov.u32 	%r11, %r10;
	@%p2 bra 	$L__BB0_4;
	mul.f32 	%f16, %f20, %f19;
	sub.f32 	%f17, %f5, %f6;
	add.f32 	%f7, %f1, %f17;
	fma.rn.f32 	%f18, %f20, %f19, %f16;
	add.f32 	%f19, %f2, %f18;
	add.s32 	%r10, %r10, 1;
	setp.ne.s32 	%p3, %r10, %r7;
	mov.f32 	%f20, %f7;
	mov.u32 	%r11, %r7;
	@%p3 bra 	$L__BB0_2;
$L__BB0_4:
	cvta.to.global.u64 	%rd2, %rd1;
	mad.lo.s32 	%r9, %r6, %r2, %r1;
	mul.wide.u32 	%rd3, %r9, 4;
	add.s64 	%rd4, %rd2, %rd3;
	st.global.u32 	[%rd4], %r11;
	ret;

}


// ===== COMPILED SASS (sm_100) =====

	.target	sm_100

	.elftype	@"ET_EXEC"


//--------------------- .note.nv.tkinfo           --------------------------
	.section	.note.nv.tkinfo,"",@"SHT_NOTE"
	.sectionflags	@"SHF_NOTE_NV_TKINFO"
	.tkinfo
        /*0018*/ 	.word	0x00000002
        /*0030*/ 	.string	""
        /*0030*/ 	.string	"ptxas"
        /*0030*/ 	.string	"Cuda compilation tools, release 13.0, V13.0.88"
        /*0030*/ 	.string	"Build cuda_13.0.r13.0/compiler.36424714_0"
        /*0030*/ 	.string	"-arch sm_100 -m 64 "



//--------------------- .note.nv.cuinfo           --------------------------
	.section	.note.nv.cuinfo,"",@"SHT_NOTE"
	.sectionflags	@"SHF_NOTE_NV_CUINFO"
        /*0018*/ 	.short	0x0002
        /*001a*/ 	.short	0x0064
        /*001c*/ 	.short	0x0082
	.zero		2


//--------------------- .nv.info                  --------------------------
	.section	.nv.info,"",@"SHT_CUDA_INFO"
	.align	4


	//----- nvinfo : EIATTR_REGCOUNT
	.align		4
        /*0000*/ 	.byte	0x04, 0x2f
        /*0002*/ 	.short	(.L_1 - .L_0)
	.align		4
.L_0:
        /*0004*/ 	.word	index@(kernel)
        /*0008*/ 	.word	0x0000000e


	//----- nvinfo : EIATTR_FRAME_SIZE
	.align		4
.L_1:
        /*000c*/ 	.byte	0x04, 0x11
        /*000e*/ 	.short	(.L_3 - .L_2)
	.align		4
.L_2:
        /*0010*/ 	.word	index@(kernel)
        /*0014*/ 	.word	0x00000000


	//----- nvinfo : EIATTR_MIN_STACK_SIZE
	.align		4
.L_3:
        /*0018*/ 	.byte	0x04, 0x12
        /*001a*/ 	.short	(.L_5 - .L_4)
	.align		4
.L_4:
        /*001c*/ 	.word	index@(kernel)
        /*0020*/ 	.word	0x00000000
.L_5:


//--------------------- .nv.compat                --------------------------
	.section	.nv.compat,"",@"SHT_CUDA_COMPAT_INFO"
	.align	4
        /*0000*/ 	.byte	0x02, 0x09, 0x00, 0x00, 0x02, 0x02, 0x01, 0x00, 0x02, 0x05, 0x05, 0x00, 0x03, 0x07, 0x01, 0x01
        /*0010*/ 	.byte	0x02, 0x03, 0x00, 0x00, 0x02, 0x06, 0x01, 0x00, 0x04, 0x0b, 0x08, 0x00, 0x01, 0x00, 0x00, 0x00
        /*0020*/ 	.byte	0x00, 0x00, 0x00, 0x00


//--------------------- .nv.info.kernel           --------------------------
	.section	.nv.info.kernel,"",@"SHT_CUDA_INFO"
	.sectionflags	@""
	.align	4


	//----- nvinfo : EIATTR_CUDA_API_VERSION
	.align		4
        /*0000*/ 	.byte	0x04, 0x37
        /*0002*/ 	.short	(.L_7 - .L_6)
.L_6:
        /*0004*/ 	.word	0x00000082


	//----- nvinfo : EIATTR_KPARAM_INFO
	.align		4
.L_7:
        /*0008*/ 	.byte	0x04, 0x17
        /*000a*/ 	.short	(.L_9 - .L_8)
.L_8:
        /*000c*/ 	.word	0x00000000
        /*0010*/ 	.short	0x0006
        /*0012*/ 	.short	0x001c
        /*0014*/ 	.byte	0x00, 0xf0, 0x11, 0x00


	//----- nvinfo : EIATTR_KPARAM_INFO
	.align		4
.L_9:
        /*0018*/ 	.byte	0x04, 0x17
        /*001a*/ 	.short	(.L_11 - .L_10)
.L_10:
        /*001c*/ 	.word	0x00000000
        /*0020*/ 	.short	0x0005
        /*0022*/ 	.short	0x0018
        /*0024*/ 	.byte	0x00, 0xf0, 0x11, 0x00


	//----- nvinfo : EIATTR_KPARAM_INFO
	.align		4
.L_11:
        /*0028*/ 	.byte	0x04, 0x17
        /*002a*/ 	.short	(.L_13 - .L_12)
.L_12:
        /*002c*/ 	.word	0x00000000
        /*0030*/ 	.short	0x0004
        /*0032*/ 	.short	0x0014
        /*0034*/ 	.byte	0x00, 0xf0, 0x11, 0x00


	//----- nvinfo : EIATTR_KPARAM_INFO
	.align		4
.L_13:
        /*0038*/ 	.byte	0x04, 0x17
        /*003a*/ 	.short	(.L_15 - .L_14)
.L_14:
        /*003c*/ 	.word	0x00000000
        /*0040*/ 	.short	0x0003
        /*0042*/ 	.short	0x0010
        /*0044*/ 	.byte	0x00, 0xf0, 0x11, 0x00


	//----- nvinfo : EIATTR_KPARAM_INFO
	.align		4
.L_15:
        /*0048*/ 	.byte	0x04, 0x17
        /*004a*/ 	.short	(.L_17 - .L_16)
.L_16:
        /*004c*/ 	.word	0x00000000
        /*0050*/ 	.short	0x0002
        /*0052*/ 	.short	0x000c
        /*0054*/ 	.byte	0x00, 0xf0, 0x11, 0x00


	//----- nvinfo : EIATTR_KPARAM_INFO
	.align		4
.L_17:
        /*0058*/ 	.byte	0x04, 0x17
        /*005a*/ 	.short	(.L_19 - .L_18)
.L_18:
        /*005c*/ 	.word	0x00000000
        /*0060*/ 	.short	0x0001
        /*0062*/ 	.short	0x0008
        /*0064*/ 	.byte	0x00, 0xf0, 0x11, 0x00


	//----- nvinfo : EIATTR_KPARAM_INFO
	.align		4
.L_19:
        /*0068*/ 	.byte	0x04, 0x17
        /*006a*/ 	.short	(.L_21 - .L_20)
.L_20:
        /*006c*/ 	.word	0x00000000
        /*0070*/ 	.short	0x0000
        /*0072*/ 	.short	0x0000
        /*0074*/ 	.byte	0x00, 0xf5, 0x21, 0x00


	//----- nvinfo : EIATTR_SPARSE_MMA_MASK
	.align		4
.L_21:
        /*0078*/ 	.byte	0x03, 0x50
        /*007a*/ 	.short	0x0000


	//----- nvinfo : EIATTR_MAXREG_COUNT
	.align		4
        /*007c*/ 	.byte	0x03, 0x1b
        /*007e*/ 	.short	0x00ff


	//----- nvinfo : EIATTR_MERCURY_ISA_VERSION
	.align		4
        /*0080*/ 	.byte	0x03, 0x5f
        /*0082*/ 	.short	0x0101


	//----- nvinfo : EIATTR_VRC_CTA_INIT_COUNT
	.align		4
        /*0084*/ 	.byte	0x02, 0x4a
	.zero		1
	.zero		1


	//----- nvinfo : EIATTR_EXIT_INSTR_OFFSETS
	.align		4
        /*0088*/ 	.byte	0x04, 0x1c
        /*008a*/ 	.short	(.L_23 - .L_22)


	//   ....[0]....
.L_22:
        /*008c*/ 	.word	0x00000270


	//----- nvinfo : EIATTR_CBANK_PARAM_SIZE
	.align		4
.L_23:
        /*0090*/ 	.byte	0x03, 0x19
        /*0092*/ 	.short	0x0020


	//----- nvinfo : EIATTR_PARAM_CBANK
	.align		4
        /*0094*/ 	.byte	0x04, 0x0a
        /*0096*/ 	.short	(.L_25 - .L_24)
	.align		4
.L_24:
        /*0098*/ 	.word	index@(.nv.constant0.kernel)
        /*009c*/ 	.short	0x0380
        /*009e*/ 	.short	0x0020


	//----- nvinfo : EIATTR_SW_WAR
	.align		4
.L_25:
        /*00a0*/ 	.byte	0x04, 0x36
        /*00a2*/ 	.short	(.L_27 - .L_26)
.L_26:
        /*00a4*/ 	.word	0x00000008
.L_27:


//--------------------- .nv.callgraph             --------------------------
	.section	.nv.callgraph,"",@"SHT_CUDA_CALLGRAPH"
	.align	4
	.sectionentsize	8
	.align		4
        /*0000*/ 	.word	0x00000000
	.align		4
        /*0004*/ 	.word	0xffffffff
	.align		4
        /*0008*/ 	.word	0x00000000
	.align		4
        /*000c*/ 	.word	0xfffffffe
	.align		4
        /*0010*/ 	.word	0x00000000
	.align		4
        /*0014*/ 	.word	0xfffffffd
	.align		4
        /*0018*/ 	.word	0x00000000
	.align		4
        /*001c*/ 	.word	0xfffffffc


//--------------------- .text.kernel              --------------------------
	.section	.text.kernel,"ax",@progbits
	.align	128
        .global         kernel
        .type           kernel,@function
        .size           kernel,(.L_x_3 - kernel)
        .other          kernel,@"STO_CUDA_ENTRY STV_DEFAULT"
kernel:
.text.kernel:
[----:B------:R-:W-:Y:S01]  /*0000*/  LDC R1, c[0x0][0x37c] ;  /* 0x0000df00ff017b82 */ /* 0x000fe20000000800 */
[----:B------:R-:W0:Y:S07]  /*0010*/  S2R R6, SR_CTAID.Y ;  /* 0x0000000000067919 */ /* 0x000e2e0000002600 */
[----:B------:R-:W1:Y:S01]  /*0020*/  S2UR UR6, SR_CTAID.X ;  /* 0x00000000000679c3 */ /* 0x000e620000002500 */
[----:B------:R-:W2:Y:S01]  /*0030*/  LDCU UR7, c[0x0][0x39c] ;  /* 0x00007380ff0777ac */ /* 0x000ea20008000800 */
[----:B------:R-:W3:Y:S06]  /*0040*/  LDCU UR8, c[0x0][0x39c] ;  /* 0x00007380ff0877ac */ /* 0x000eec0008000800 */
[----:B------:R-:W4:Y:S01]  /*0050*/  LDC.64 R8, c[0x0][0x388] ;  /* 0x0000e200ff087b82 */ /* 0x000f220000000a00 */
[----:B------:R-:W5:Y:S07]  /*0060*/  LDCU.64 UR4, c[0x0][0x358] ;  /* 0x00006b00ff0477ac */ /* 0x000f6e0008000a00 */
[----:B------:R-:W5:Y:S01]  /*0070*/  LDC.64 R10, c[0x0][0x390] ;  /* 0x0000e400ff0a7b82 */ /* 0x000f620000000a00 */
[----:B--2---:R-:W-:Y:S01]  /*0080*/  UISETP.GE.AND UP0, UPT, UR7, 0x1, UPT ;  /* 0x000000010700788c */ /* 0x004fe2000bf06270 */
[----:B---3--:R-:W-:-:S02]  /*0090*/  MOV R7, UR8 ;  /* 0x0000000800077c02 */ /* 0x008fc40008000f00 */
[----:B-1----:R-:W-:Y:S02]  /*00a0*/  I2FP.F32.U32 R3, UR6 ;  /* 0x0000000600037c45 */ /* 0x002fe40008201000 */
[----:B0-----:R-:W-:-:S03]  /*00b0*/  I2FP.F32.U32 R5, R6 ;  /* 0x0000000600057245 */ /* 0x001fc60000201000 */
[----:B----4-:R-:W-:Y:S02]  /*00c0*/  FFMA R3, R3, R9, R8 ;  /* 0x0000000903037223 */ /* 0x010fe40000000008 */
[----:B-----5:R-:W-:Y:S01]  /*00d0*/  FFMA R5, R5, R11, R10 ;  /* 0x0000000b05057223 */ /* 0x020fe2000000000a */
[----:B------:R-:W-:Y:S06]  /*00e0*/  BRA.U !UP0, `(.L_x_0) ;  /* 0x00000001084c7547 */ /* 0x000fec000b800000 */
[----:B------:R-:W0:Y:S01]  /*00f0*/  LDC R8, c[0x0][0x39c] ;  /* 0x0000e700ff087b82 */ /* 0x000e220000000800 */
[----:B------:R-:W-:Y:S01]  /*0100*/  HFMA2 R7, -RZ, RZ, 0, 0 ;  /* 0x00000000ff077431 */ /* 0x000fe200000001ff */
[----:B------:R-:W-:Y:S01]  /*0110*/  MOV R0, R5 ;  /* 0x0000000500007202 */ /* 0x000fe20000000f00 */
[----:B------:R-:W1:Y:S01]  /*0120*/  LDCU UR7, c[0x0][0x39c] ;  /* 0x00007380ff0777ac */ /* 0x000e620008000800 */
[----:B------:R-:W-:-:S07]  /*0130*/  MOV R9, R3 ;  /* 0x0000000300097202 */ /* 0x000fce0000000f00 */
.L_x_1:
[----:B------:R-:W-:Y:S01]  /*0140*/  FMUL R4, R9, R9 ;  /* 0x0000000909047220 */ /* 0x000fe20000400000 */
[----:B------:R-:W-:-:S04]  /*0150*/  FMUL R11, R0, R0 ;  /* 0x00000000000b7220 */ /* 0x000fc80000400000 */
[----:B------:R-:W-:-:S05]  /*0160*/  FADD R2, R4, R11 ;  /* 0x0000000b04027221 */ /* 0x000fca0000000000 */
[----:B------:R-:W-:-:S13]  /*0170*/  FSETP.GT.AND P0, PT, R2, 4, PT ;  /* 0x408000000200780b */ /* 0x000fda0003f04000 */
[----:B------:R-:W-:Y:S05]  /*0180*/  @P0 BRA `(.L_x_0) ;  /* 0x0000000000240947 */ /* 0x000fea0003800000 */
[----:B------:R-:W-:Y:S01]  /*0190*/  IADD3 R7, PT, PT, R7, 0x1, RZ ;  /* 0x0000000107077810 */ /* 0x000fe20007ffe0ff */
[-C--:B------:R-:W-:Y:S01]  /*01a0*/  FMUL R2, R9, R0.reuse ;  /* 0x0000000009027220 */ /* 0x080fe20000400000 */
[----:B------:R-:W-:Y:S02]  /*01b0*/  FADD R4, R4, -R11 ;  /* 0x8000000b04047221 */ /* 0x000fe40000000000 */
[----:B-1----:R-:W-:Y:S01]  /*01c0*/  ISETP.NE.AND P0, PT, R7, UR7, PT ;  /* 0x0000000707007c0c */ /* 0x002fe2000bf05270 */
[----:B------:R-:W-:Y:S01]  /*01d0*/  FFMA R2, R9, R0, R2 ;  /* 0x0000000009027223 */ /* 0x000fe20000000002 */
[----:B------:R-:W-:-:S03]  /*01e0*/  FADD R9, R3, R4 ;  /* 0x0000000403097221 */ /* 0x000fc60000000000 */
[----:B------:R-:W-:-:S08]  /*01f0*/  FADD R0, R5, R2 ;  /* 0x0000000205007221 */ /* 0x000fd00000000000 */
[----:B------:R-:W-:Y:S05]  /*0200*/  @P0 BRA `(.L_x_1) ;  /* 0xfffffffc00cc0947 */ /* 0x000fea000383ffff */
[----:B0-----:R-:W-:-:S07]  /*0210*/  MOV R7, R8 ;  /* 0x0000000800077202 */ /* 0x001fce0000000f00 */
.L_x_0:
[----:B------:R-:W2:Y:S08]  /*0220*/  LDC R5, c[0x0][0x398] ;  /* 0x0000e600ff057b82 */ /* 0x000eb00000000800 */
[----:B------:R-:W3:Y:S01]  /*0230*/  LDC.64 R2, c[0x0][0x380] ;  /* 0x0000e000ff027b82 */ /* 0x000ee20000000a00 */
[----:B--2---:R-:W-:-:S04]  /*0240*/  IMAD R5, R6, R5, UR6 ;  /* 0x0000000606057e24 */ /* 0x004fc8000f8e0205 */
[----:B---3--:R-:W-:-:S05]  /*0250*/  IMAD.WIDE.U32 R2, R5, 0x4, R2 ;  /* 0x0000000405027825 */ /* 0x008fca00078e0002 */
[----:B------:R-:W-:Y:S01]  /*0260*/  STG.E desc[UR4][R2.64], R7 ;  /* 0x0000000702007986 */ /* 0x000fe2000c101904 */
[----:B-1----:R-:W-:Y:S05]  /*0270*/  EXIT ;  /* 0x000000000000794d */ /* 0x002fea0003800000 */
.L_x_2:
[----:B------:R-:W-:-:S00]  /*0280*/  BRA `(.L_x_2) ;  /* 0xfffffffc00fc7947 */ /* 0x000fc0000383ffff */
[----:B------:R-:W-:-:S00]  /*0290*/  NOP ;  /* 0x0000000000007918 */ /* 0x000fc00000000000 */
        /* <DEDUP_REMOVED lines=14> */
.L_x_3:


//--------------------- .nv.shared.reserved.0     --------------------------
	.section	.nv.shared.reserved.0,"aw",@nobits
	.weak		__nv_reservedSMEM_offset_0_alias
	.size		__nv_reservedSMEM_offset_0_alias, 0, 64
	.other		__nv_reservedSMEM_offset_0_alias,@"STO_CUDA_RESERVED_SHARED STV_DEFAULT"
__nv_reservedSMEM_offset_0_alias:
	.zero		0
	.zero		64


//--------------------- .nv.constant0.kernel      --------------------------
	.section	.nv.constant0.kernel,"a",@progbits
	.sectionflags	@""
	.align	4
.nv.constant0.kernel:
	.zero		928


//--------------------- SYMBOLS --------------------------

	.type		.nv.reservedSmem.offset0,@object
	.size		.nv.reservedSmem.offset0,0x4
